	.headerflags	@"EF_CUDA_TEXMODE_UNIFIED EF_CUDA_64BIT_ADDRESS EF_CUDA_ACCELERATORS EF_CUDA_SM90 EF_CUDA_VIRTUAL_SM(EF_CUDA_SM90)"
	.elftype	@"ET_EXEC"


//--------------------- .nv.info                  --------------------------
	.section	.nv.info,"",@"SHT_CUDA_INFO"
	.align	4


	//----- nvinfo : EIATTR_REGCOUNT
	.align		4
        /*0000*/ 	.byte	0x04, 0x2f
        /*0002*/ 	.short	(.L_1 - .L_0)
	.align		4
.L_0:
        /*0004*/ 	.word	index@(triton_poi_fused_max_pool2d_with_indices_49)
        /*0008*/ 	.word	0x00000012


	//----- nvinfo : EIATTR_MIN_STACK_SIZE
	.align		4
.L_1:
        /*000c*/ 	.byte	0x04, 0x12
        /*000e*/ 	.short	(.L_3 - .L_2)
	.align		4
.L_2:
        /*0010*/ 	.word	index@(triton_poi_fused_max_pool2d_with_indices_49)
        /*0014*/ 	.word	0x00000000


	//----- nvinfo : EIATTR_FRAME_SIZE
	.align		4
.L_3:
        /*0018*/ 	.byte	0x04, 0x11
        /*001a*/ 	.short	(.L_5 - .L_4)
	.align		4
.L_4:
        /*001c*/ 	.word	index@(triton_poi_fused_max_pool2d_with_indices_49)
        /*0020*/ 	.word	0x00000000


	//----- nvinfo : EIATTR_MIN_STACK_SIZE
	.align		4
.L_5:
        /*0024*/ 	.byte	0x04, 0x12
        /*0026*/ 	.short	(.L_7 - .L_6)
	.align		4
.L_6:
        /*0028*/ 	.word	index@(triton_poi_fused_max_pool2d_with_indices_49)
        /*002c*/ 	.word	0x00000000
.L_7:


//--------------------- .nv.info.triton_poi_fused_max_pool2d_with_indices_49 --------------------------
	.section	.nv.info.triton_poi_fused_max_pool2d_with_indices_49,"",@"SHT_CUDA_INFO"
	.sectionflags	@""
	.align	4


	//----- nvinfo : EIATTR_CUDA_API_VERSION
	.align		4
        /*0000*/ 	.byte	0x04, 0x37
        /*0002*/ 	.short	(.L_9 - .L_8)
.L_8:
        /*0004*/ 	.word	0x0000007c


	//----- nvinfo : EIATTR_KPARAM_INFO
	.align		4
.L_9:
        /*0008*/ 	.byte	0x04, 0x17
        /*000a*/ 	.short	(.L_11 - .L_10)
.L_10:
        /*000c*/ 	.word	0x00000000
        /*0010*/ 	.short	0x0003
        /*0012*/ 	.short	0x0018
        /*0014*/ 	.byte	0x00, 0xf0, 0x11, 0x00


	//----- nvinfo : EIATTR_KPARAM_INFO
	.align		4
.L_11:
        /*0018*/ 	.byte	0x04, 0x17
        /*001a*/ 	.short	(.L_13 - .L_12)
.L_12:
        /*001c*/ 	.word	0x00000000
        /*0020*/ 	.short	0x0002
        /*0022*/ 	.short	0x0010
        /*0024*/ 	.byte	0x00, 0xf4, 0x21, 0x00


	//----- nvinfo : EIATTR_KPARAM_INFO
	.align		4
.L_13:
        /*0028*/ 	.byte	0x04, 0x17
        /*002a*/ 	.short	(.L_15 - .L_14)
.L_14:
        /*002c*/ 	.word	0x00000000
        /*0030*/ 	.short	0x0001
        /*0032*/ 	.short	0x0008
        /*0034*/ 	.byte	0x00, 0xf4, 0x21, 0x00


	//----- nvinfo : EIATTR_KPARAM_INFO
	.align		4
.L_15:
        /*0038*/ 	.byte	0x04, 0x17
        /*003a*/ 	.short	(.L_17 - .L_16)
.L_16:
        /*003c*/ 	.word	0x00000000
        /*0040*/ 	.short	0x0000
        /*0042*/ 	.short	0x0000
        /*0044*/ 	.byte	0x00, 0xf4, 0x21, 0x00


	//----- nvinfo : EIATTR_SPARSE_MMA_MASK
	.align		4
.L_17:
        /*0048*/ 	.byte	0x03, 0x50
        /*004a*/ 	.short	0x0000


	//----- nvinfo : EIATTR_MAXREG_COUNT
	.align		4
        /*004c*/ 	.byte	0x03, 0x1b
        /*004e*/ 	.short	0x00ff


	//----- nvinfo : EIATTR_EXIT_INSTR_OFFSETS
	.align		4
        /*0050*/ 	.byte	0x04, 0x1c
        /*0052*/ 	.short	(.L_19 - .L_18)


	//   ....[0]....
.L_18:
        /*0054*/ 	.word	0x000002a0


	//----- nvinfo : EIATTR_REQNTID
	.align		4
.L_19:
        /*0058*/ 	.byte	0x04, 0x10
        /*005a*/ 	.short	(.L_21 - .L_20)
.L_20:
        /*005c*/ 	.word	0x00000080
        /*0060*/ 	.word	0x00000001
        /*0064*/ 	.word	0x00000001


	//----- nvinfo : EIATTR_CBANK_PARAM_SIZE
	.align		4
.L_21:
        /*0068*/ 	.byte	0x03, 0x19
        /*006a*/ 	.short	0x001c


	//----- nvinfo : EIATTR_PARAM_CBANK
	.align		4
        /*006c*/ 	.byte	0x04, 0x0a
        /*006e*/ 	.short	(.L_23 - .L_22)
	.align		4
.L_22:
        /*0070*/ 	.word	index@(.nv.constant0.triton_poi_fused_max_pool2d_with_indices_49)
        /*0074*/ 	.short	0x0210
        /*0076*/ 	.short	0x001c


	//----- nvinfo : EIATTR_SW_WAR
	.align		4
.L_23:
        /*0078*/ 	.byte	0x04, 0x36
        /*007a*/ 	.short	(.L_25 - .L_24)
.L_24:
        /*007c*/ 	.word	0x00000008
.L_25:


//--------------------- .nv.callgraph             --------------------------
	.section	.nv.callgraph,"",@"SHT_CUDA_CALLGRAPH"
	.align	4
	.sectionentsize	8
	.align		4
        /*0000*/ 	.word	0x00000000
	.align		4
        /*0004*/ 	.word	0xffffffff
	.align		4
        /*0008*/ 	.word	0x00000000
	.align		4
        /*000c*/ 	.word	0xfffffffe
	.align		4
        /*0010*/ 	.word	0x00000000
	.align		4
        /*0014*/ 	.word	0xfffffffd
	.align		4
        /*0018*/ 	.word	0x00000000
	.align		4
        /*001c*/ 	.word	0xfffffffc


//--------------------- .text.triton_poi_fused_max_pool2d_with_indices_49 --------------------------
	.section	.text.triton_poi_fused_max_pool2d_with_indices_49,"ax",@progbits
	.align	128
        .global         triton_poi_fused_max_pool2d_with_indices_49
        .type           triton_poi_fused_max_pool2d_with_indices_49,@function
        .size           triton_poi_fused_max_pool2d_with_indices_49,(.L_x_1 - triton_poi_fused_max_pool2d_with_indices_49)
        .other          triton_poi_fused_max_pool2d_with_indices_49,@"STO_CUDA_ENTRY STV_DEFAULT"
triton_poi_fused_max_pool2d_with_indices_49:
.text.triton_poi_fused_max_pool2d_with_indices_49:
[----:B------:R-:W-:Y:S01]  /*0000*/  LDC R1, c[0x0][0x28] ;  /* 0x00000a00ff017b82 */ /* 0x000fe20000000800 */
[----:B------:R-:W1:Y:S07]  /*0010*/  S2R R0, SR_TID.X ;  /* 0x0000000000007919 */ /* 0x000e6e0000002100 */
[----:B------:R-:W2:Y:S01]  /*0020*/  LDC.64 R2, c[0x0][0x210] ;  /* 0x00008400ff027b82 */ /* 0x000ea20000000a00 */
[----:B------:R-:W-:Y:S01]  /*0030*/  ULDC.64 UR4, c[0x0][0x208] ;  /* 0x0000820000047ab9 */ /* 0x000fe20000000a00 */
[----:B------:R-:W-:Y:S01]  /*0040*/  ULDC.64 UR6, c[0x0][0x220] ;  /* 0x0000880000067ab9 */ /* 0x000fe20000000a00 */
[----:B------:R-:W3:Y:S01]  /*0050*/  S2R R11, SR_CTAID.X ;  /* 0x00000000000b7919 */ /* 0x000ee20000002500 */
[----:B-1----:R-:W-:-:S05]  /*0060*/  LOP3.LUT R0, R0, 0x7f, RZ, 0xc0, !PT ;  /* 0x0000007f00007812 */ /* 0x002fca00078ec0ff */
[----:B---3--:R-:W-:-:S05]  /*0070*/  IMAD R11, R11, 0x80, R0 ;  /* 0x000000800b0b7824 */ /* 0x008fca00078e0200 */
[----:B------:R-:W-:-:S04]  /*0080*/  SHF.R.S32.HI R0, RZ, 0x1f, R11 ;  /* 0x0000001fff007819 */ /* 0x000fc8000001140b */
[----:B------:R-:W-:-:S04]  /*0090*/  LEA.HI R0, R0, R11, RZ, 0x2 ;  /* 0x0000000b00007211 */ /* 0x000fc800078f10ff */
[C---:B------:R-:W-:Y:S01]  /*00a0*/  LOP3.LUT R4, R0.reuse, 0x7ffffffc, RZ, 0xc0, !PT ;  /* 0x7ffffffc00047812 */ /* 0x040fe200078ec0ff */
[----:B------:R-:W-:-:S04]  /*00b0*/  IMAD.SHL.U32 R0, R0, 0x4, RZ ;  /* 0x0000000400007824 */ /* 0x000fc800078e00ff */
[----:B------:R-:W-:Y:S01]  /*00c0*/  IMAD.IADD R4, R11, 0x1, -R4 ;  /* 0x000000010b047824 */ /* 0x000fe200078e0a04 */
[----:B------:R-:W-:-:S05]  /*00d0*/  LOP3.LUT R5, R0, 0xfffffff0, RZ, 0xc0, !PT ;  /* 0xfffffff000057812 */ /* 0x000fca00078ec0ff */
[----:B------:R-:W-:-:S04]  /*00e0*/  IMAD R9, R4, 0x2, R5 ;  /* 0x0000000204097824 */ /* 0x000fc800078e0205 */
[----:B--2---:R-:W-:-:S04]  /*00f0*/  IMAD.WIDE R4, R9, 0x4, R2 ;  /* 0x0000000409047825 */ /* 0x004fc800078e0202 */
[----:B------:R-:W-:Y:S01]  /*0100*/  VIADD R7, R9, 0x8 ;  /* 0x0000000809077836 */ /* 0x000fe20000000000 */
[----:B------:R-:W2:Y:S04]  /*0110*/  LDG.E.EL R0, desc[UR4][R4.64] ;  /* 0x0000000404007981 */ /* 0x000ea8000c2e1900 */
[----:B------:R-:W2:Y:S01]  /*0120*/  LDG.E.EL R13, desc[UR4][R4.64+0x4] ;  /* 0x00000404040d7981 */ /* 0x000ea2000c2e1900 */
[----:B------:R-:W-:-:S04]  /*0130*/  IMAD.WIDE R6, R7, 0x4, R2 ;  /* 0x0000000407067825 */ /* 0x000fc800078e0202 */
[----:B------:R-:W-:Y:S01]  /*0140*/  VIADD R9, R9, 0x9 ;  /* 0x0000000909097836 */ /* 0x000fe20000000000 */
[----:B------:R-:W3:Y:S03]  /*0150*/  LDG.E.EL R10, desc[UR4][R6.64] ;  /* 0x00000004060a7981 */ /* 0x000ee6000c2e1900 */
[----:B------:R-:W-:Y:S02]  /*0160*/  IMAD.WIDE R2, R9, 0x4, R2 ;  /* 0x0000000409027825 */ /* 0x000fe400078e0202 */
[----:B------:R-:W1:Y:S03]  /*0170*/  LDC.64 R8, c[0x0][0x218] ;  /* 0x00008600ff087b82 */ /* 0x000e660000000a00 */
[----:B------:R1:W4:Y:S02]  /*0180*/  LDG.E.EL R15, desc[UR4][R2.64] ;  /* 0x00000004020f7981 */ /* 0x000324000c2e1900 */
[----:B-1----:R-:W-:Y:S01]  /*0190*/  IMAD.WIDE R2, R11, 0x4, R8 ;  /* 0x000000040b027825 */ /* 0x002fe200078e0208 */
[----:B--2---:R-:W-:-:S02]  /*01a0*/  FSETP.GT.AND P0, PT, R13, R0, PT ;  /* 0x000000000d00720b */ /* 0x004fc40003f04000 */
[----:B------:R-:W-:Y:S02]  /*01b0*/  FSETP.NAN.AND P2, PT, R13, R13, PT ;  /* 0x0000000d0d00720b */ /* 0x000fe40003f48000 */
[----:B---3--:R-:W-:-:S09]  /*01c0*/  FSETP.NAN.AND P1, PT, R10, R10, PT ;  /* 0x0000000a0a00720b */ /* 0x008fd20003f28000 */
[----:B------:R-:W-:Y:S02]  /*01d0*/  @!P0 FSEL R13, R13, R0, P2 ;  /* 0x000000000d0d8208 */ /* 0x000fe40001000000 */
[----:B----4-:R-:W-:Y:S02]  /*01e0*/  FSETP.NAN.AND P3, PT, R15, R15, PT ;  /* 0x0000000f0f00720b */ /* 0x010fe40003f68000 */
[----:B------:R-:W-:Y:S02]  /*01f0*/  FSETP.GEU.AND P2, PT, R13, R10, PT ;  /* 0x0000000a0d00720b */ /* 0x000fe40003f4e000 */
[----:B------:R-:W-:Y:S02]  /*0200*/  SEL R0, RZ, 0x1, !P0 ;  /* 0x00000001ff007807 */ /* 0x000fe40004000000 */
[----:B------:R-:W-:Y:S02]  /*0210*/  @!P1 FSEL R10, R10, R13, !P2 ;  /* 0x0000000d0a0a9208 */ /* 0x000fe40005000000 */
[----:B------:R-:W-:-:S02]  /*0220*/  IADD3 R4, P1, R11, UR6, RZ ;  /* 0x000000060b047c10 */ /* 0x000fc4000ff3e0ff */
[----:B------:R-:W-:Y:S02]  /*0230*/  FSETP.GEU.AND P0, PT, R10, R15, PT ;  /* 0x0000000f0a00720b */ /* 0x000fe40003f0e000 */
[----:B------:R-:W-:Y:S02]  /*0240*/  SEL R0, R0, 0x2, P2 ;  /* 0x0000000200007807 */ /* 0x000fe40001000000 */
[----:B------:R-:W-:Y:S02]  /*0250*/  @!P3 SEL R15, R15, R10, !P0 ;  /* 0x0000000a0f0fb207 */ /* 0x000fe40004000000 */
[----:B------:R-:W-:Y:S02]  /*0260*/  LEA.HI.X.SX32 R5, R11, UR7, 0x1, P1 ;  /* 0x000000070b057c11 */ /* 0x000fe400088f0eff */
[----:B------:R-:W-:Y:S01]  /*0270*/  SEL R7, R0, 0x3, P0 ;  /* 0x0000000300077807 */ /* 0x000fe20000000000 */
[----:B------:R-:W-:Y:S04]  /*0280*/  STG.E desc[UR4][R2.64], R15 ;  /* 0x0000000f02007986 */ /* 0x000fe8000c101904 */
[----:B------:R-:W-:Y:S01]  /*0290*/  STG.E.U8 desc[UR4][R4.64], R7 ;  /* 0x0000000704007986 */ /* 0x000fe2000c101104 */
[----:B------:R-:W-:Y:S05]  /*02a0*/  EXIT ;  /* 0x000000000000794d */ /* 0x000fea0003800000 */
.L_x_0:
[----:B------:R-:W-:-:S00]  /*02b0*/  BRA `(.L_x_0) ;  /* 0xfffffffc00fc7947 */ /* 0x000fc0000383ffff */
[----:B------:R-:W-:-:S00]  /*02c0*/  NOP ;  /* 0x0000000000007918 */ /* 0x000fc00000000000 */
        /* <DEDUP_REMOVED lines=11> */
.L_x_1:


//--------------------- .nv.constant0.triton_poi_fused_max_pool2d_with_indices_49 --------------------------
	.section	.nv.constant0.triton_poi_fused_max_pool2d_with_indices_49,"a",@progbits
	.sectionflags	@""
	.align	4
.nv.constant0.triton_poi_fused_max_pool2d_with_indices_49:
	.zero		556
